	.headerflags	@"EF_CUDA_TEXMODE_UNIFIED EF_CUDA_64BIT_ADDRESS EF_CUDA_ACCELERATORS EF_CUDA_SM90 EF_CUDA_VIRTUAL_SM(EF_CUDA_SM90)"
	.elftype	@"ET_EXEC"


//--------------------- .nv.info                  --------------------------
	.section	.nv.info,"",@"SHT_CUDA_INFO"
	.align	4


	//----- nvinfo : EIATTR_REGCOUNT
	.align		4
        /*0000*/ 	.byte	0x04, 0x2f
        /*0002*/ 	.short	(.L_3 - .L_2)
	.align		4
.L_2:
        /*0004*/ 	.word	index@(triton_poi_fused__native_batch_norm_legit_no_training_add_relu_25)
        /*0008*/ 	.word	0x00000020


	//----- nvinfo : EIATTR_MIN_STACK_SIZE
	.align		4
.L_3:
        /*000c*/ 	.byte	0x04, 0x12
        /*000e*/ 	.short	(.L_5 - .L_4)
	.align		4
.L_4:
        /*0010*/ 	.word	index@(triton_poi_fused__native_batch_norm_legit_no_training_add_relu_25)
        /*0014*/ 	.word	0x00000000


	//----- nvinfo : EIATTR_FRAME_SIZE
	.align		4
.L_5:
        /*0018*/ 	.byte	0x04, 0x11
        /*001a*/ 	.short	(.L_7 - .L_6)
	.align		4
.L_6:
        /*001c*/ 	.word	index@(triton_poi_fused__native_batch_norm_legit_no_training_add_relu_25)
        /*0020*/ 	.word	0x00000000


	//----- nvinfo : EIATTR_MIN_STACK_SIZE
	.align		4
.L_7:
        /*0024*/ 	.byte	0x04, 0x12
        /*0026*/ 	.short	(.L_9 - .L_8)
	.align		4
.L_8:
        /*0028*/ 	.word	index@(triton_poi_fused__native_batch_norm_legit_no_training_add_relu_25)
        /*002c*/ 	.word	0x00000000
.L_9:


//--------------------- .nv.info.triton_poi_fused__native_batch_norm_legit_no_training_add_relu_25 --------------------------
	.section	.nv.info.triton_poi_fused__native_batch_norm_legit_no_training_add_relu_25,"",@"SHT_CUDA_INFO"
	.sectionflags	@""
	.align	4


	//----- nvinfo : EIATTR_CUDA_API_VERSION
	.align		4
        /*0000*/ 	.byte	0x04, 0x37
        /*0002*/ 	.short	(.L_11 - .L_10)
.L_10:
        /*0004*/ 	.word	0x0000007c


	//----- nvinfo : EIATTR_KPARAM_INFO
	.align		4
.L_11:
        /*0008*/ 	.byte	0x04, 0x17
        /*000a*/ 	.short	(.L_13 - .L_12)
.L_12:
        /*000c*/ 	.word	0x00000000
        /*0010*/ 	.short	0x000b
        /*0012*/ 	.short	0x0058
        /*0014*/ 	.byte	0x00, 0xf0, 0x11, 0x00


	//----- nvinfo : EIATTR_KPARAM_INFO
	.align		4
.L_13:
        /*0018*/ 	.byte	0x04, 0x17
        /*001a*/ 	.short	(.L_15 - .L_14)
.L_14:
        /*001c*/ 	.word	0x00000000
        /*0020*/ 	.short	0x000a
        /*0022*/ 	.short	0x0050
        /*0024*/ 	.byte	0x00, 0xf4, 0x21, 0x00


	//----- nvinfo : EIATTR_KPARAM_INFO
	.align		4
.L_15:
        /*0028*/ 	.byte	0x04, 0x17
        /*002a*/ 	.short	(.L_17 - .L_16)
.L_16:
        /*002c*/ 	.word	0x00000000
        /*0030*/ 	.short	0x0009
        /*0032*/ 	.short	0x0048
        /*0034*/ 	.byte	0x00, 0xf4, 0x21, 0x00


	//----- nvinfo : EIATTR_KPARAM_INFO
	.align		4
.L_17:
        /*0038*/ 	.byte	0x04, 0x17
        /*003a*/ 	.short	(.L_19 - .L_18)
.L_18:
        /*003c*/ 	.word	0x00000000
        /*0040*/ 	.short	0x0008
        /*0042*/ 	.short	0x0040
        /*0044*/ 	.byte	0x00, 0xf4, 0x21, 0x00


	//----- nvinfo : EIATTR_KPARAM_INFO
	.align		4
.L_19:
        /*0048*/ 	.byte	0x04, 0x17
        /*004a*/ 	.short	(.L_21 - .L_20)
.L_20:
        /*004c*/ 	.word	0x00000000
        /*0050*/ 	.short	0x0007
        /*0052*/ 	.short	0x0038
        /*0054*/ 	.byte	0x00, 0xf4, 0x21, 0x00


	//----- nvinfo : EIATTR_KPARAM_INFO
	.align		4
.L_21:
        /*0058*/ 	.byte	0x04, 0x17
        /*005a*/ 	.short	(.L_23 - .L_22)
.L_22:
        /*005c*/ 	.word	0x00000000
        /*0060*/ 	.short	0x0006
        /*0062*/ 	.short	0x0030
        /*0064*/ 	.byte	0x00, 0xf4, 0x21, 0x00


	//----- nvinfo : EIATTR_KPARAM_INFO
	.align		4
.L_23:
        /*0068*/ 	.byte	0x04, 0x17
        /*006a*/ 	.short	(.L_25 - .L_24)
.L_24:
        /*006c*/ 	.word	0x00000000
        /*0070*/ 	.short	0x0005
        /*0072*/ 	.short	0x0028
        /*0074*/ 	.byte	0x00, 0xf4, 0x21, 0x00


	//----- nvinfo : EIATTR_KPARAM_INFO
	.align		4
.L_25:
        /*0078*/ 	.byte	0x04, 0x17
        /*007a*/ 	.short	(.L_27 - .L_26)
.L_26:
        /*007c*/ 	.word	0x00000000
        /*0080*/ 	.short	0x0004
        /*0082*/ 	.short	0x0020
        /*0084*/ 	.byte	0x00, 0xf4, 0x21, 0x00


	//----- nvinfo : EIATTR_KPARAM_INFO
	.align		4
.L_27:
        /*0088*/ 	.byte	0x04, 0x17
        /*008a*/ 	.short	(.L_29 - .L_28)
.L_28:
        /*008c*/ 	.word	0x00000000
        /*0090*/ 	.short	0x0003
        /*0092*/ 	.short	0x0018
        /*0094*/ 	.byte	0x00, 0xf4, 0x21, 0x00


	//----- nvinfo : EIATTR_KPARAM_INFO
	.align		4
.L_29:
        /*0098*/ 	.byte	0x04, 0x17
        /*009a*/ 	.short	(.L_31 - .L_30)
.L_30:
        /*009c*/ 	.word	0x00000000
        /*00a0*/ 	.short	0x0002
        /*00a2*/ 	.short	0x0010
        /*00a4*/ 	.byte	0x00, 0xf4, 0x21, 0x00


	//----- nvinfo : EIATTR_KPARAM_INFO
	.align		4
.L_31:
        /*00a8*/ 	.byte	0x04, 0x17
        /*00aa*/ 	.short	(.L_33 - .L_32)
.L_32:
        /*00ac*/ 	.word	0x00000000
        /*00b0*/ 	.short	0x0001
        /*00b2*/ 	.short	0x0008
        /*00b4*/ 	.byte	0x00, 0xf4, 0x21, 0x00


	//----- nvinfo : EIATTR_KPARAM_INFO
	.align		4
.L_33:
        /*00b8*/ 	.byte	0x04, 0x17
        /*00ba*/ 	.short	(.L_35 - .L_34)
.L_34:
        /*00bc*/ 	.word	0x00000000
        /*00c0*/ 	.short	0x0000
        /*00c2*/ 	.short	0x0000
        /*00c4*/ 	.byte	0x00, 0xf4, 0x21, 0x00


	//----- nvinfo : EIATTR_SPARSE_MMA_MASK
	.align		4
.L_35:
        /*00c8*/ 	.byte	0x03, 0x50
        /*00ca*/ 	.short	0x0000


	//----- nvinfo : EIATTR_MAXREG_COUNT
	.align		4
        /*00cc*/ 	.byte	0x03, 0x1b
        /*00ce*/ 	.short	0x00ff


	//----- nvinfo : EIATTR_EXIT_INSTR_OFFSETS
	.align		4
        /*00d0*/ 	.byte	0x04, 0x1c
        /*00d2*/ 	.short	(.L_37 - .L_36)


	//   ....[0]....
.L_36:
        /*00d4*/ 	.word	0x000007f0


	//   ....[1]....
        /*00d8*/ 	.word	0x00000810


	//----- nvinfo : EIATTR_REQNTID
	.align		4
.L_37:
        /*00dc*/ 	.byte	0x04, 0x10
        /*00de*/ 	.short	(.L_39 - .L_38)
.L_38:
        /*00e0*/ 	.word	0x00000080
        /*00e4*/ 	.word	0x00000001
        /*00e8*/ 	.word	0x00000001


	//----- nvinfo : EIATTR_CBANK_PARAM_SIZE
	.align		4
.L_39:
        /*00ec*/ 	.byte	0x03, 0x19
        /*00ee*/ 	.short	0x005c


	//----- nvinfo : EIATTR_PARAM_CBANK
	.align		4
        /*00f0*/ 	.byte	0x04, 0x0a
        /*00f2*/ 	.short	(.L_41 - .L_40)
	.align		4
.L_40:
        /*00f4*/ 	.word	index@(.nv.constant0.triton_poi_fused__native_batch_norm_legit_no_training_add_relu_25)
        /*00f8*/ 	.short	0x0210
        /*00fa*/ 	.short	0x005c


	//----- nvinfo : EIATTR_SW_WAR
	.align		4
.L_41:
        /*00fc*/ 	.byte	0x04, 0x36
        /*00fe*/ 	.short	(.L_43 - .L_42)
.L_42:
        /*0100*/ 	.word	0x00000008
.L_43:


//--------------------- .nv.callgraph             --------------------------
	.section	.nv.callgraph,"",@"SHT_CUDA_CALLGRAPH"
	.align	4
	.sectionentsize	8
	.align		4
        /*0000*/ 	.word	0x00000000
	.align		4
        /*0004*/ 	.word	0xffffffff
	.align		4
        /*0008*/ 	.word	0x00000000
	.align		4
        /*000c*/ 	.word	0xfffffffe
	.align		4
        /*0010*/ 	.word	0x00000000
	.align		4
        /*0014*/ 	.word	0xfffffffd
	.align		4
        /*0018*/ 	.word	0x00000000
	.align		4
        /*001c*/ 	.word	0xfffffffc


//--------------------- .nv.constant4             --------------------------
	.section	.nv.constant4,"a",@progbits
	.align	8
	.align		8
.nv.constant4:
        /*0000*/ 	.dword	_$_str
	.align		8
        /*0008*/ 	.dword	_$_str_$_2


//--------------------- .text.triton_poi_fused__native_batch_norm_legit_no_training_add_relu_25 --------------------------
	.section	.text.triton_poi_fused__native_batch_norm_legit_no_training_add_relu_25,"ax",@progbits
	.align	128
        .global         triton_poi_fused__native_batch_norm_legit_no_training_add_relu_25
        .type           triton_poi_fused__native_batch_norm_legit_no_training_add_relu_25,@function
        .size           triton_poi_fused__native_batch_norm_legit_no_training_add_relu_25,(.L_x_1 - triton_poi_fused__native_batch_norm_legit_no_training_add_relu_25)
        .other          triton_poi_fused__native_batch_norm_legit_no_training_add_relu_25,@"STO_CUDA_ENTRY STV_DEFAULT"
triton_poi_fused__native_batch_norm_legit_no_training_add_relu_25:
.text.triton_poi_fused__native_batch_norm_legit_no_training_add_relu_25:
[----:B------:R-:W0:Y:S01]  /*0000*/  LDC R1, c[0x0][0x28] ;  /* 0x00000a00ff017b82 */ /* 0x000e220000000800 */
[----:B------:R-:W1:Y:S07]  /*0010*/  S2R R0, SR_TID.X ;  /* 0x0000000000007919 */ /* 0x000e6e0000002100 */
[----:B------:R-:W2:Y:S01]  /*0020*/  LDC.64 R8, c[0x0][0x228] ;  /* 0x00008a00ff087b82 */ /* 0x000ea20000000a00 */
[----:B------:R-:W-:Y:S01]  /*0030*/  ULDC.64 UR4, c[0x0][0x208] ;  /* 0x0000820000047ab9 */ /* 0x000fe20000000a00 */
[----:B------:R-:W-:Y:S01]  /*0040*/  CS2R R6, SRZ ;  /* 0x0000000000067805 */ /* 0x000fe2000001ff00 */
[----:B------:R-:W3:Y:S05]  /*0050*/  S2R R3, SR_CTAID.X ;  /* 0x0000000000037919 */ /* 0x000eea0000002500 */
[----:B------:R-:W4:Y:S08]  /*0060*/  LDC.64 R12, c[0x0][0x250] ;  /* 0x00009400ff0c7b82 */ /* 0x000f300000000a00 */
[----:B------:R-:W5:Y:S08]  /*0070*/  LDC.64 R10, c[0x0][0x220] ;  /* 0x00008800ff0a7b82 */ /* 0x000f700000000a00 */
[----:B------:R-:W4:Y:S01]  /*0080*/  LDC.64 R14, c[0x0][0x230] ;  /* 0x00008c00ff0e7b82 */ /* 0x000f220000000a00 */
[----:B-1----:R-:W-:-:S07]  /*0090*/  SHF.L.U32 R0, R0, 0x1, RZ ;  /* 0x0000000100007819 */ /* 0x002fce00000006ff */
[----:B------:R-:W1:Y:S01]  /*00a0*/  LDC.64 R20, c[0x0][0x248] ;  /* 0x00009200ff147b82 */ /* 0x000e620000000a00 */
[----:B---3--:R-:W-:Y:S02]  /*00b0*/  SHF.R.S32.HI R2, RZ, 0x17, R3 ;  /* 0x00000017ff027819 */ /* 0x008fe40000011403 */
[----:B------:R-:W-:Y:S02]  /*00c0*/  LOP3.LUT R0, R0, 0xfe, RZ, 0xc0, !PT ;  /* 0x000000fe00007812 */ /* 0x000fe400078ec0ff */
[----:B------:R-:W-:-:S03]  /*00d0*/  SGXT R2, R2, 0x1 ;  /* 0x000000010202781a */ /* 0x000fc60000000200 */
[----:B------:R-:W3:Y:S01]  /*00e0*/  LDC.64 R16, c[0x0][0x240] ;  /* 0x00009000ff107b82 */ /* 0x000ee20000000a00 */
[----:B------:R-:W-:-:S04]  /*00f0*/  LEA R3, R3, R0, 0x8 ;  /* 0x0000000003037211 */ /* 0x000fc800078e40ff */
[----:B------:R-:W-:Y:S02]  /*0100*/  LEA.HI R2, R2, R3, RZ, 0x2 ;  /* 0x0000000302027211 */ /* 0x000fe400078f10ff */
[----:B------:R-:W-:Y:S01]  /*0110*/  ISETP.GE.AND P0, PT, R3, 0x800, PT ;  /* 0x000008000300780c */ /* 0x000fe20003f06270 */
[----:B------:R-:W1:Y:S01]  /*0120*/  LDC.64 R18, c[0x0][0x218] ;  /* 0x00008600ff127b82 */ /* 0x000e620000000a00 */
[--C-:B------:R-:W-:Y:S02]  /*0130*/  SHF.R.S32.HI R4, RZ, 0x2, R2.reuse ;  /* 0x00000002ff047819 */ /* 0x100fe40000011402 */
[----:B------:R-:W-:Y:S01]  /*0140*/  SHF.R.S32.HI R5, RZ, 0x1f, R2 ;  /* 0x0000001fff057819 */ /* 0x000fe20000011402 */
[----:B------:R-:W-:-:S03]  /*0150*/  HFMA2.MMA R2, -RZ, RZ, 0, 0 ;  /* 0x00000000ff027435 */ /* 0x000fc600000001ff */
[----:B------:R-:W-:Y:S01]  /*0160*/  LEA.HI R5, R5, R4, RZ, 0x7 ;  /* 0x0000000405057211 */ /* 0x000fe200078f38ff */
[----:B------:R-:W1:Y:S03]  /*0170*/  LDC.64 R28, c[0x0][0x258] ;  /* 0x00009600ff1c7b82 */ /* 0x000e660000000a00 */
[----:B------:R-:W-:-:S04]  /*0180*/  LOP3.LUT R5, R5, 0xffffff80, RZ, 0xc0, !PT ;  /* 0xffffff8005057812 */ /* 0x000fc800078ec0ff */
[----:B------:R-:W-:-:S05]  /*0190*/  IADD3 R4, R4, -R5, RZ ;  /* 0x8000000504047210 */ /* 0x000fca0007ffe0ff */
[----:B--2---:R-:W-:Y:S01]  /*01a0*/  IMAD.WIDE R8, R4, 0x4, R8 ;  /* 0x0000000404087825 */ /* 0x004fe200078e0208 */
[----:B------:R-:W-:-:S04]  /*01b0*/  MOV R0, RZ ;  /* 0x000000ff00007202 */ /* 0x000fc80000000f00 */
[----:B------:R-:W2:Y:S01]  /*01c0*/  @!P0 LDG.E.EL R2, desc[UR4][R8.64] ;  /* 0x0000000408028981 */ /* 0x000ea2000c2e1900 */
[----:B----4-:R-:W-:-:S03]  /*01d0*/  IMAD.WIDE R12, R4, 0x4, R12 ;  /* 0x00000004040c7825 */ /* 0x010fc600078e020c */
[----:B------:R4:W2:Y:S04]  /*01e0*/  @!P0 LDG.E.EL R6, desc[UR4][R8.64] ;  /* 0x0000000408068981 */ /* 0x0008a8000c2e1900 */
[----:B------:R-:W2:Y:S04]  /*01f0*/  @!P0 LDG.E.EL R0, desc[UR4][R12.64] ;  /* 0x000000040c008981 */ /* 0x000ea8000c2e1900 */
[----:B------:R3:W2:Y:S01]  /*0200*/  @!P0 LDG.E.EL R7, desc[UR4][R12.64] ;  /* 0x000000040c078981 */ /* 0x0006a2000c2e1900 */
[----:B------:R-:W-:Y:S01]  /*0210*/  HFMA2.MMA R5, -RZ, RZ, 0, 0 ;  /* 0x00000000ff057435 */ /* 0x000fe200000001ff */
[----:B----4-:R-:W-:Y:S01]  /*0220*/  CS2R R8, SRZ ;  /* 0x0000000000087805 */ /* 0x010fe2000001ff00 */
[----:B-----5:R-:W-:-:S05]  /*0230*/  IMAD.WIDE R10, R4, 0x4, R10 ;  /* 0x00000004040a7825 */ /* 0x020fca00078e020a */
[----:B------:R-:W4:Y:S01]  /*0240*/  @!P0 LDG.E.EL R8, desc[UR4][R10.64] ;  /* 0x000000040a088981 */ /* 0x000f22000c2e1900 */
[----:B0--3--:R-:W0:Y:S03]  /*0250*/  LDC.64 R12, c[0x0][0x238] ;  /* 0x00008e00ff0c7b82 */ /* 0x009e260000000a00 */
[----:B------:R3:W5:Y:S05]  /*0260*/  @!P0 LDG.E.EL R5, desc[UR4][R10.64] ;  /* 0x000000040a058981 */ /* 0x00076a000c2e1900 */
[----:B---3--:R-:W3:Y:S01]  /*0270*/  LDC.64 R10, c[0x0][0x260] ;  /* 0x00009800ff0a7b82 */ /* 0x008ee20000000a00 */
[----:B------:R-:W-:-:S02]  /*0280*/  CS2R R22, SRZ ;  /* 0x0000000000167805 */ /* 0x000fc4000001ff00 */
[----:B------:R-:W-:Y:S01]  /*0290*/  CS2R R24, SRZ ;  /* 0x0000000000187805 */ /* 0x000fe2000001ff00 */
[----:B------:R-:W-:-:S04]  /*02a0*/  IMAD.WIDE R14, R4, 0x4, R14 ;  /* 0x00000004040e7825 */ /* 0x000fc800078e020e */
[----:B-1----:R-:W-:Y:S01]  /*02b0*/  IMAD.WIDE R20, R4, 0x4, R20 ;  /* 0x0000000404147825 */ /* 0x002fe200078e0214 */
[----:B------:R-:W4:Y:S01]  /*02c0*/  @!P0 LDG.E.EL R9, desc[UR4][R14.64] ;  /* 0x000000040e098981 */ /* 0x000f22000c2e1900 */
[----:B------:R-:W-:-:S03]  /*02d0*/  CS2R R26, SRZ ;  /* 0x00000000001a7805 */ /* 0x000fc6000001ff00 */
[----:B------:R1:W4:Y:S01]  /*02e0*/  @!P0 LDG.E.EL R22, desc[UR4][R14.64] ;  /* 0x000000040e168981 */ /* 0x000322000c2e1900 */
[----:B------:R-:W-:-:S03]  /*02f0*/  IMAD.WIDE R16, R3, 0x4, R16 ;  /* 0x0000000403107825 */ /* 0x000fc600078e0210 */
[----:B------:R-:W4:Y:S01]  /*0300*/  @!P0 LDG.E.EL R23, desc[UR4][R20.64] ;  /* 0x0000000414178981 */ /* 0x000f22000c2e1900 */
[----:B------:R-:W-:-:S03]  /*0310*/  IMAD.WIDE R18, R3, 0x4, R18 ;  /* 0x0000000403127825 */ /* 0x000fc600078e0212 */
[----:B------:R0:W4:Y:S01]  /*0320*/  @!P0 LDG.E.EL R24, desc[UR4][R20.64] ;  /* 0x0000000414188981 */ /* 0x000122000c2e1900 */
[----:B-1----:R-:W-:Y:S01]  /*0330*/  CS2R R14, SRZ ;  /* 0x00000000000e7805 */ /* 0x002fe2000001ff00 */
[----:B------:R-:W-:-:S04]  /*0340*/  IMAD.WIDE R28, R4, 0x4, R28 ;  /* 0x00000004041c7825 */ /* 0x000fc800078e021c */
[C---:B---3--:R-:W-:Y:S01]  /*0350*/  IMAD.WIDE R10, R4.reuse, 0x4, R10 ;  /* 0x00000004040a7825 */ /* 0x048fe200078e020a */
[----:B------:R-:W4:Y:S01]  /*0360*/  @!P0 LDG.E.64 R14, desc[UR4][R16.64] ;  /* 0x00000004100e8981 */ /* 0x000f22000c1e1b00 */
[----:B0-----:R-:W-:Y:S02]  /*0370*/  CS2R R20, SRZ ;  /* 0x0000000000147805 */ /* 0x001fe4000001ff00 */
[----:B------:R-:W-:Y:S01]  /*0380*/  IMAD.WIDE R12, R4, 0x4, R12 ;  /* 0x00000004040c7825 */ /* 0x000fe200078e020c */
[----:B------:R-:W3:Y:S01]  /*0390*/  @!P0 LDG.E.EL R25, desc[UR4][R28.64] ;  /* 0x000000041c198981 */ /* 0x000ee2000c2e1900 */
[----:B------:R-:W-:-:S03]  /*03a0*/  MOV R4, RZ ;  /* 0x000000ff00047202 */ /* 0x000fc60000000f00 */
[----:B------:R-:W3:Y:S04]  /*03b0*/  @!P0 LDG.E.64 R20, desc[UR4][R18.64] ;  /* 0x0000000412148981 */ /* 0x000ee8000c1e1b00 */
[----:B------:R0:W5:Y:S04]  /*03c0*/  @!P0 LDG.E.EL R26, desc[UR4][R28.64] ;  /* 0x000000041c1a8981 */ /* 0x000168000c2e1900 */
[----:B------:R-:W5:Y:S04]  /*03d0*/  @!P0 LDG.E.EL R4, desc[UR4][R12.64] ;  /* 0x000000040c048981 */ /* 0x000f68000c2e1900 */
[----:B------:R-:W5:Y:S01]  /*03e0*/  @!P0 LDG.E.EL R27, desc[UR4][R10.64] ;  /* 0x000000040a1b8981 */ /* 0x000f62000c2e1900 */
[----:B0-----:R-:W-:-:S06]  /*03f0*/  CS2R R28, SRZ ;  /* 0x00000000001c7805 */ /* 0x001fcc000001ff00 */
[----:B------:R0:W5:Y:S04]  /*0400*/  @!P0 LDG.E.EL R29, desc[UR4][R10.64] ;  /* 0x000000040a1d8981 */ /* 0x000168000c2e1900 */
[----:B------:R1:W5:Y:S01]  /*0410*/  @!P0 LDG.E.EL R28, desc[UR4][R12.64] ;  /* 0x000000040c1c8981 */ /* 0x000362000c2e1900 */
[----:B--2---:R-:W-:-:S04]  /*0420*/  FADD R2, R2, 9.9999997473787516356e-06 ;  /* 0x3727c5ac02027421 */ /* 0x004fc80000000000 */
[----:B------:R-:W2:Y:S01]  /*0430*/  MUFU.SQRT R17, R2 ;  /* 0x0000000200117308 */ /* 0x000ea20000002000 */
[----:B------:R-:W-:Y:S01]  /*0440*/  FADD R16, R6, 9.9999997473787516356e-06 ;  /* 0x3727c5ac06107421 */ /* 0x000fe20000000000 */
[----:B------:R-:W-:Y:S01]  /*0450*/  FADD R18, R0, 9.9999997473787516356e-06 ;  /* 0x3727c5ac00127421 */ /* 0x000fe20000000000 */
[----:B------:R-:W-:-:S05]  /*0460*/  FADD R0, R7, 9.9999997473787516356e-06 ;  /* 0x3727c5ac07007421 */ /* 0x000fca0000000000 */
[----:B------:R-:W0:Y:S01]  /*0470*/  MUFU.SQRT R16, R16 ;  /* 0x0000001000107308 */ /* 0x000e220000002000 */
[----:B------:R-:W-:-:S07]  /*0480*/  HFMA2.MMA R6, -RZ, RZ, 1.625, 0 ;  /* 0x3e800000ff067435 */ /* 0x000fce00000001ff */
[----:B------:R-:W1:Y:S01]  /*0490*/  MUFU.SQRT R18, R18 ;  /* 0x0000001200127308 */ /* 0x000e620000002000 */
[C---:B--2---:R-:W-:Y:S02]  /*04a0*/  FSETP.GT.AND P5, PT, R17.reuse, 8.50705917302346158658e+37, PT ;  /* 0x7e8000001100780b */ /* 0x044fe40003fa4000 */
[----:B------:R-:W-:-:S05]  /*04b0*/  FSETP.GEU.AND P1, PT, R17, 1.175494350822287508e-38, PT ;  /* 0x008000001100780b */ /* 0x000fca0003f2e000 */
[----:B------:R-:W2:Y:S01]  /*04c0*/  MUFU.SQRT R19, R0 ;  /* 0x0000000000137308 */ /* 0x000ea20000002000 */
[----:B0-----:R-:W-:Y:S02]  /*04d0*/  FSETP.GT.AND P2, PT, R16, 8.50705917302346158658e+37, PT ;  /* 0x7e8000001000780b */ /* 0x001fe40003f44000 */
[----:B------:R-:W-:Y:S02]  /*04e0*/  FSEL R7, R6, 1, P5 ;  /* 0x3f80000006077808 */ /* 0x000fe40002800000 */
[----:B-1----:R-:W-:Y:S01]  /*04f0*/  FSETP.GT.AND P4, PT, R18, 8.50705917302346158658e+37, PT ;  /* 0x7e8000001200780b */ /* 0x002fe20003f84000 */
[----:B------:R-:W-:Y:S01]  /*0500*/  @P5 FMUL R17, R17, 0.25 ;  /* 0x3e80000011115820 */ /* 0x000fe20000400000 */
[----:B------:R-:W-:Y:S02]  /*0510*/  FSETP.GEU.AND P3, PT, R16, 1.175494350822287508e-38, PT ;  /* 0x008000001000780b */ /* 0x000fe40003f6e000 */
[----:B------:R-:W-:Y:S01]  /*0520*/  FSETP.GEU.AND P5, PT, R18, 1.175494350822287508e-38, PT ;  /* 0x008000001200780b */ /* 0x000fe20003fae000 */
[----:B------:R-:W-:Y:S01]  /*0530*/  @!P1 FMUL R17, R17, 16777216 ;  /* 0x4b80000011119820 */ /* 0x000fe20000400000 */
[----:B--2---:R-:W-:Y:S01]  /*0540*/  FSETP.GT.AND P6, PT, R19, 8.50705917302346158658e+37, PT ;  /* 0x7e8000001300780b */ /* 0x004fe20003fc4000 */
[----:B------:R-:W-:Y:S01]  /*0550*/  @!P1 FMUL R7, R7, 16777216 ;  /* 0x4b80000007079820 */ /* 0x000fe20000400000 */
[----:B------:R-:W-:Y:S01]  /*0560*/  FSETP.GEU.AND P1, PT, R19, 1.175494350822287508e-38, PT ;  /* 0x008000001300780b */ /* 0x000fe20003f2e000 */
[----:B------:R-:W-:-:S04]  /*0570*/  @P2 FMUL R16, R16, 0.25 ;  /* 0x3e80000010102820 */ /* 0x000fc80000400000 */
[----:B------:R-:W-:Y:S01]  /*0580*/  @P4 FMUL R18, R18, 0.25 ;  /* 0x3e80000012124820 */ /* 0x000fe20000400000 */
[----:B------:R0:W1:Y:S01]  /*0590*/  MUFU.RCP R10, R17 ;  /* 0x00000011000a7308 */ /* 0x0000620000001000 */
[----:B------:R-:W-:Y:S02]  /*05a0*/  @!P3 FMUL R16, R16, 16777216 ;  /* 0x4b8000001010b820 */ /* 0x000fe40000400000 */
[----:B------:R-:W-:Y:S02]  /*05b0*/  @!P5 FMUL R18, R18, 16777216 ;  /* 0x4b8000001212d820 */ /* 0x000fe40000400000 */
[----:B------:R-:W-:-:S03]  /*05c0*/  @P6 FMUL R19, R19, 0.25 ;  /* 0x3e80000013136820 */ /* 0x000fc60000400000 */
[----:B------:R-:W2:Y:S01]  /*05d0*/  MUFU.RCP R11, R16 ;  /* 0x00000010000b7308 */ /* 0x000ea20000001000 */
[----:B------:R-:W-:-:S07]  /*05e0*/  @!P1 FMUL R19, R19, 16777216 ;  /* 0x4b80000013139820 */ /* 0x000fce0000400000 */
[----:B------:R-:W2:Y:S01]  /*05f0*/  MUFU.RCP R0, R18 ;  /* 0x0000001200007308 */ /* 0x000ea20000001000 */
[C---:B------:R-:W-:Y:S02]  /*0600*/  FSEL R12, R6.reuse, 1, P2 ;  /* 0x3f800000060c7808 */ /* 0x040fe40001000000 */
[----:B0-----:R-:W-:-:S05]  /*0610*/  FSEL R17, R6, 1, P4 ;  /* 0x3f80000006117808 */ /* 0x001fca0002000000 */
[----:B------:R-:W0:Y:S01]  /*0620*/  MUFU.RCP R2, R19 ;  /* 0x0000001300027308 */ /* 0x000e220000001000 */
[----:B------:R-:W-:Y:S01]  /*0630*/  FSEL R13, R6, 1, P6 ;  /* 0x3f800000060d7808 */ /* 0x000fe20003000000 */
[----:B-1----:R-:W-:Y:S01]  /*0640*/  FMUL R10, R10, R7 ;  /* 0x000000070a0a7220 */ /* 0x002fe20000400000 */
[----:B------:R-:W-:Y:S01]  /*0650*/  @!P3 FMUL R12, R12, 16777216 ;  /* 0x4b8000000c0cb820 */ /* 0x000fe20000400000 */
[----:B------:R-:W-:Y:S01]  /*0660*/  @!P5 FMUL R17, R17, 16777216 ;  /* 0x4b8000001111d820 */ /* 0x000fe20000400000 */
[----:B------:R-:W1:Y:S01]  /*0670*/  LDC.64 R6, c[0x0][0x210] ;  /* 0x00008400ff067b82 */ /* 0x000e620000000a00 */
[----:B------:R-:W-:Y:S01]  /*0680*/  @!P1 FMUL R13, R13, 16777216 ;  /* 0x4b8000000d0d9820 */ /* 0x000fe20000400000 */
[----:B--2---:R-:W-:Y:S01]  /*0690*/  FMUL R11, R11, R12 ;  /* 0x0000000c0b0b7220 */ /* 0x004fe20000400000 */
[----:B------:R-:W-:Y:S01]  /*06a0*/  FMUL R0, R0, R17 ;  /* 0x0000001100007220 */ /* 0x000fe20000400000 */
[----:B----4-:R-:W-:Y:S01]  /*06b0*/  FADD R15, -R24, R15 ;  /* 0x0000000f180f7221 */ /* 0x010fe20000000100 */
[----:B---3--:R-:W-:Y:S01]  /*06c0*/  FADD R8, -R8, R21 ;  /* 0x0000001508087221 */ /* 0x008fe20000000100 */
[----:B------:R-:W-:Y:S01]  /*06d0*/  FADD R23, -R23, R14 ;  /* 0x0000000e17177221 */ /* 0x000fe20000000100 */
[----:B-----5:R-:W-:Y:S01]  /*06e0*/  FADD R5, -R5, R20 ;  /* 0x0000001405057221 */ /* 0x020fe20000000100 */
[----:B------:R-:W-:Y:S01]  /*06f0*/  FMUL R0, R0, R15 ;  /* 0x0000000f00007220 */ /* 0x000fe20000400000 */
[----:B------:R-:W-:Y:S01]  /*0700*/  FMUL R11, R11, R8 ;  /* 0x000000080b0b7220 */ /* 0x000fe20000400000 */
[----:B0-----:R-:W-:Y:S01]  /*0710*/  FMUL R2, R2, R13 ;  /* 0x0000000d02027220 */ /* 0x001fe20000400000 */
[----:B------:R-:W-:Y:S01]  /*0720*/  FMUL R5, R10, R5 ;  /* 0x000000050a057220 */ /* 0x000fe20000400000 */
[----:B------:R-:W-:Y:S01]  /*0730*/  FFMA R0, R0, R26, R29 ;  /* 0x0000001a00007223 */ /* 0x000fe2000000001d */
[----:B------:R-:W-:Y:S01]  /*0740*/  FFMA R11, R11, R22, R4 ;  /* 0x000000160b0b7223 */ /* 0x000fe20000000004 */
[----:B------:R-:W-:Y:S01]  /*0750*/  FMUL R2, R2, R23 ;  /* 0x0000001702027220 */ /* 0x000fe20000400000 */
[----:B------:R-:W-:-:S03]  /*0760*/  FFMA R5, R5, R9, R28 ;  /* 0x0000000905057223 */ /* 0x000fc6000000001c */
[----:B------:R-:W-:Y:S01]  /*0770*/  FFMA R2, R2, R25, R27 ;  /* 0x0000001902027223 */ /* 0x000fe2000000001b */
[----:B------:R-:W-:Y:S01]  /*0780*/  FSETP.GEU.AND P2, PT, R11, -R0, PT ;  /* 0x800000000b00720b */ /* 0x000fe20003f4e000 */
[----:B------:R-:W-:Y:S02]  /*0790*/  FADD R11, R0, R11 ;  /* 0x0000000b000b7221 */ /* 0x000fe40000000000 */
[----:B------:R-:W-:Y:S01]  /*07a0*/  FADD R0, R2, R5 ;  /* 0x0000000502007221 */ /* 0x000fe20000000000 */
[----:B------:R-:W-:Y:S01]  /*07b0*/  FSETP.GEU.AND P1, PT, R5, -R2, PT ;  /* 0x800000020500720b */ /* 0x000fe20003f2e000 */
[----:B-1----:R-:W-:Y:S01]  /*07c0*/  IMAD.WIDE R6, R3, 0x4, R6 ;  /* 0x0000000403067825 */ /* 0x002fe200078e0206 */
[----:B------:R-:W-:Y:S02]  /*07d0*/  FSEL R11, R11, RZ, P2 ;  /* 0x000000ff0b0b7208 */ /* 0x000fe40001000000 */
[----:B------:R-:W-:Y:S01]  /*07e0*/  FSEL R10, R0, RZ, P1 ;  /* 0x000000ff000a7208 */ /* 0x000fe20000800000 */
[----:B------:R-:W-:Y:S08]  /*07f0*/  @P0 EXIT ;  /* 0x000000000000094d */ /* 0x000ff00003800000 */
[----:B------:R-:W-:Y:S01]  /*0800*/  STG.E.64 desc[UR4][R6.64], R10 ;  /* 0x0000000a06007986 */ /* 0x000fe2000c101b04 */
[----:B------:R-:W-:Y:S05]  /*0810*/  EXIT ;  /* 0x000000000000794d */ /* 0x000fea0003800000 */
.L_x_0:
[----:B------:R-:W-:-:S00]  /*0820*/  BRA `(.L_x_0) ;  /* 0xfffffffc00fc7947 */ /* 0x000fc0000383ffff */
[----:B------:R-:W-:-:S00]  /*0830*/  NOP ;  /* 0x0000000000007918 */ /* 0x000fc00000000000 */
        /* <DEDUP_REMOVED lines=12> */
.L_x_1:


//--------------------- .nv.global.init           --------------------------
	.section	.nv.global.init,"aw",@progbits
.nv.global.init:
	.type		_$_str,@object
	.size		_$_str,(_$_str_$_2 - _$_str)
_$_str:
        /*0000*/ 	.byte	0x5f, 0x5f, 0x43, 0x55, 0x44, 0x41, 0x5f, 0x46, 0x54, 0x5a, 0x00
	.type		_$_str_$_2,@object
	.size		_$_str_$_2,(.L_1 - _$_str_$_2)
_$_str_$_2:
        /*000b*/ 	.byte	0x5f, 0x5f, 0x43, 0x55, 0x44, 0x41, 0x5f, 0x50, 0x52, 0x45, 0x43, 0x5f, 0x53, 0x51, 0x52, 0x54
        /*001b*/ 	.byte	0x00
.L_1:


//--------------------- .nv.constant0.triton_poi_fused__native_batch_norm_legit_no_training_add_relu_25 --------------------------
	.section	.nv.constant0.triton_poi_fused__native_batch_norm_legit_no_training_add_relu_25,"a",@progbits
	.sectionflags	@""
	.align	4
.nv.constant0.triton_poi_fused__native_batch_norm_legit_no_training_add_relu_25:
	.zero		620
